//
// Generated by NVIDIA NVVM Compiler
//
// Compiler Build ID: CL-36424714
// Cuda compilation tools, release 13.0, V13.0.88
// Based on NVVM 20.0.0
//

.version 9.0
.target sm_100
.address_size 64

	// .globl	cuda_rand_init
.global .align 4 .b8 precalc_xorwow_matrix[102400];
.global .align 4 .b8 precalc_xorwow_offset_matrix[102400];
.global .align 4 .b8 mrg32k3aM1[2304];
.global .align 4 .b8 mrg32k3aM2[2304];
.global .align 4 .b8 mrg32k3aM1SubSeq[2016];
.global .align 4 .b8 mrg32k3aM2SubSeq[2016];
.global .align 4 .b8 mrg32k3aM1Seq[2304];
.global .align 4 .b8 mrg32k3aM2Seq[2304];
.const .align 8 .b8 __cr_lgamma_table[72];

.visible .entry cuda_rand_init(
	.param .u32 cuda_rand_init_param_0,
	.param .u64 .ptr .align 1 cuda_rand_init_param_1
)
{
	.reg .pred 	%p<2>;
	.reg .b32 	%r<103>;
	.reg .b64 	%rd<4>;

	ld.param.u32 	%r1, [cuda_rand_init_param_0];
	ld.param.u64 	%rd1, [cuda_rand_init_param_1];
	mov.u32 	%r2, %ctaid.x;
	mov.u32 	%r3, %ntid.x;
	mul.lo.s32 	%r4, %r2, %r3;
	mov.u32 	%r5, %tid.x;
	neg.s32 	%r6, %r5;
	setp.ne.s32 	%p1, %r4, %r6;
	@%p1 bra 	$L__BB0_2;
	cvta.to.global.u64 	%rd2, %rd1;
	shr.s32 	%r7, %r1, 31;
	mov.b32 	%r8, 0;
	st.global.v4.u32 	[%rd2+32], {%r1, %r7, %r8, %r8};
	st.global.v2.u32 	[%rd2+48], {%r8, %r8};
	mov.b64 	%rd3, 0;
	st.global.u64 	[%rd2+56], %rd3;
	mov.b32 	%r9, -766435501;
	mul.hi.u32 	%r10, %r9, %r8;
	mov.b32 	%r11, -845247145;
	mul.hi.u32 	%r12, %r11, %r8;
	xor.b32  	%r13, %r12, %r1;
	xor.b32  	%r14, %r10, %r7;
	add.s32 	%r15, %r1, -1640531527;
	add.s32 	%r16, %r7, -1150833019;
	mul.hi.u32 	%r17, %r9, %r13;
	mul.lo.s32 	%r18, %r13, -766435501;
	mul.hi.u32 	%r19, %r11, %r14;
	mul.lo.s32 	%r20, %r14, -845247145;
	xor.b32  	%r21, %r15, %r19;
	xor.b32  	%r22, %r17, %r16;
	add.s32 	%r23, %r1, 1013904242;
	add.s32 	%r24, %r7, 1993301258;
	mul.hi.u32 	%r25, %r9, %r21;
	mul.lo.s32 	%r26, %r21, -766435501;
	mul.hi.u32 	%r27, %r11, %r22;
	mul.lo.s32 	%r28, %r22, -845247145;
	xor.b32  	%r29, %r20, %r23;
	xor.b32  	%r30, %r29, %r27;
	xor.b32  	%r31, %r24, %r18;
	xor.b32  	%r32, %r31, %r25;
	add.s32 	%r33, %r1, -626627285;
	add.s32 	%r34, %r7, 842468239;
	mul.hi.u32 	%r35, %r9, %r30;
	mul.lo.s32 	%r36, %r30, -766435501;
	mul.hi.u32 	%r37, %r11, %r32;
	mul.lo.s32 	%r38, %r32, -845247145;
	xor.b32  	%r39, %r28, %r33;
	xor.b32  	%r40, %r39, %r37;
	xor.b32  	%r41, %r26, %r34;
	xor.b32  	%r42, %r41, %r35;
	add.s32 	%r43, %r1, 2027808484;
	add.s32 	%r44, %r7, -308364780;
	mul.hi.u32 	%r45, %r9, %r40;
	mul.lo.s32 	%r46, %r40, -766435501;
	mul.hi.u32 	%r47, %r11, %r42;
	mul.lo.s32 	%r48, %r42, -845247145;
	xor.b32  	%r49, %r38, %r43;
	xor.b32  	%r50, %r49, %r47;
	xor.b32  	%r51, %r36, %r44;
	xor.b32  	%r52, %r51, %r45;
	add.s32 	%r53, %r1, 387276957;
	add.s32 	%r54, %r7, -1459197799;
	mul.hi.u32 	%r55, %r9, %r50;
	mul.lo.s32 	%r56, %r50, -766435501;
	mul.hi.u32 	%r57, %r11, %r52;
	mul.lo.s32 	%r58, %r52, -845247145;
	xor.b32  	%r59, %r48, %r53;
	xor.b32  	%r60, %r59, %r57;
	xor.b32  	%r61, %r46, %r54;
	xor.b32  	%r62, %r61, %r55;
	add.s32 	%r63, %r1, -1253254570;
	add.s32 	%r64, %r7, 1684936478;
	mul.hi.u32 	%r65, %r9, %r60;
	mul.lo.s32 	%r66, %r60, -766435501;
	mul.hi.u32 	%r67, %r11, %r62;
	mul.lo.s32 	%r68, %r62, -845247145;
	xor.b32  	%r69, %r58, %r63;
	xor.b32  	%r70, %r69, %r67;
	xor.b32  	%r71, %r56, %r64;
	xor.b32  	%r72, %r71, %r65;
	add.s32 	%r73, %r1, 1401181199;
	add.s32 	%r74, %r7, 534103459;
	mul.hi.u32 	%r75, %r9, %r70;
	mul.lo.s32 	%r76, %r70, -766435501;
	mul.hi.u32 	%r77, %r11, %r72;
	mul.lo.s32 	%r78, %r72, -845247145;
	xor.b32  	%r79, %r68, %r73;
	xor.b32  	%r80, %r79, %r77;
	xor.b32  	%r81, %r66, %r74;
	xor.b32  	%r82, %r81, %r75;
	add.s32 	%r83, %r1, -239350328;
	add.s32 	%r84, %r7, -616729560;
	mul.hi.u32 	%r85, %r9, %r80;
	mul.lo.s32 	%r86, %r80, -766435501;
	mul.hi.u32 	%r87, %r11, %r82;
	mul.lo.s32 	%r88, %r82, -845247145;
	xor.b32  	%r89, %r78, %r83;
	xor.b32  	%r90, %r89, %r87;
	xor.b32  	%r91, %r76, %r84;
	xor.b32  	%r92, %r91, %r85;
	add.s32 	%r93, %r1, -1879881855;
	add.s32 	%r94, %r7, -1767562579;
	mul.hi.u32 	%r95, %r9, %r90;
	mul.lo.s32 	%r96, %r90, -766435501;
	mul.hi.u32 	%r97, %r11, %r92;
	mul.lo.s32 	%r98, %r92, -845247145;
	xor.b32  	%r99, %r88, %r93;
	xor.b32  	%r100, %r99, %r97;
	xor.b32  	%r101, %r86, %r94;
	xor.b32  	%r102, %r101, %r95;
	st.global.v4.u32 	[%rd2], {%r8, %r8, %r8, %r8};
	st.global.v4.u32 	[%rd2+16], {%r100, %r98, %r102, %r96};
$L__BB0_2:
	ret;

}


// ===== COMPILED SASS (sm_100) =====

	.target	sm_100

	.elftype	@"ET_EXEC"


//--------------------- .note.nv.tkinfo           --------------------------
	.section	.note.nv.tkinfo,"",@"SHT_NOTE"
	.sectionflags	@"SHF_NOTE_NV_TKINFO"
	.tkinfo
        /*0018*/ 	.word	0x00000002
        /*0030*/ 	.string	""
        /*0030*/ 	.string	"ptxas"
        /*0030*/ 	.string	"Cuda compilation tools, release 13.0, V13.0.88"
        /*0030*/ 	.string	"Build cuda_13.0.r13.0/compiler.36424714_0"
        /*0030*/ 	.string	"-arch sm_100 -m 64 "



//--------------------- .note.nv.cuinfo           --------------------------
	.section	.note.nv.cuinfo,"",@"SHT_NOTE"
	.sectionflags	@"SHF_NOTE_NV_CUINFO"
        /*0018*/ 	.short	0x0002
        /*001a*/ 	.short	0x0064
        /*001c*/ 	.short	0x0082
	.zero		2


//--------------------- .nv.info                  --------------------------
	.section	.nv.info,"",@"SHT_CUDA_INFO"
	.align	4


	//----- nvinfo : EIATTR_REGCOUNT
	.align		4
        /*0000*/ 	.byte	0x04, 0x2f
        /*0002*/ 	.short	(.L_10 - .L_9)
	.align		4
.L_9:
        /*0004*/ 	.word	index@(cuda_rand_init)
        /*0008*/ 	.word	0x00000014


	//----- nvinfo : EIATTR_FRAME_SIZE
	.align		4
.L_10:
        /*000c*/ 	.byte	0x04, 0x11
        /*000e*/ 	.short	(.L_12 - .L_11)
	.align		4
.L_11:
        /*0010*/ 	.word	index@(cuda_rand_init)
        /*0014*/ 	.word	0x00000000


	//----- nvinfo : EIATTR_MIN_STACK_SIZE
	.align		4
.L_12:
        /*0018*/ 	.byte	0x04, 0x12
        /*001a*/ 	.short	(.L_14 - .L_13)
	.align		4
.L_13:
        /*001c*/ 	.word	index@(cuda_rand_init)
        /*0020*/ 	.word	0x00000000
.L_14:


//--------------------- .nv.compat                --------------------------
	.section	.nv.compat,"",@"SHT_CUDA_COMPAT_INFO"
	.align	4
        /*0000*/ 	.byte	0x02, 0x09, 0x00, 0x00, 0x02, 0x02, 0x01, 0x00, 0x02, 0x05, 0x05, 0x00, 0x03, 0x07, 0x01, 0x01
        /*0010*/ 	.byte	0x02, 0x03, 0x00, 0x00, 0x02, 0x06, 0x01, 0x00, 0x04, 0x0b, 0x08, 0x00, 0x09, 0x00, 0x00, 0x00
        /*0020*/ 	.byte	0x00, 0x00, 0x00, 0x00


//--------------------- .nv.info.cuda_rand_init   --------------------------
	.section	.nv.info.cuda_rand_init,"",@"SHT_CUDA_INFO"
	.sectionflags	@""
	.align	4


	//----- nvinfo : EIATTR_CUDA_API_VERSION
	.align		4
        /*0000*/ 	.byte	0x04, 0x37
        /*0002*/ 	.short	(.L_16 - .L_15)
.L_15:
        /*0004*/ 	.word	0x00000082


	//----- nvinfo : EIATTR_KPARAM_INFO
	.align		4
.L_16:
        /*0008*/ 	.byte	0x04, 0x17
        /*000a*/ 	.short	(.L_18 - .L_17)
.L_17:
        /*000c*/ 	.word	0x00000000
        /*0010*/ 	.short	0x0001
        /*0012*/ 	.short	0x0008
        /*0014*/ 	.byte	0x00, 0xf5, 0x21, 0x00


	//----- nvinfo : EIATTR_KPARAM_INFO
	.align		4
.L_18:
        /*0018*/ 	.byte	0x04, 0x17
        /*001a*/ 	.short	(.L_20 - .L_19)
.L_19:
        /*001c*/ 	.word	0x00000000
        /*0020*/ 	.short	0x0000
        /*0022*/ 	.short	0x0000
        /*0024*/ 	.byte	0x00, 0xf0, 0x11, 0x00


	//----- nvinfo : EIATTR_SPARSE_MMA_MASK
	.align		4
.L_20:
        /*0028*/ 	.byte	0x03, 0x50
        /*002a*/ 	.short	0x0000


	//----- nvinfo : EIATTR_MAXREG_COUNT
	.align		4
        /*002c*/ 	.byte	0x03, 0x1b
        /*002e*/ 	.short	0x00ff


	//----- nvinfo : EIATTR_MERCURY_ISA_VERSION
	.align		4
        /*0030*/ 	.byte	0x03, 0x5f
        /*0032*/ 	.short	0x0101


	//----- nvinfo : EIATTR_VRC_CTA_INIT_COUNT
	.align		4
        /*0034*/ 	.byte	0x02, 0x4a
	.zero		1
	.zero		1


	//----- nvinfo : EIATTR_EXIT_INSTR_OFFSETS
	.align		4
        /*0038*/ 	.byte	0x04, 0x1c
        /*003a*/ 	.short	(.L_22 - .L_21)


	//   ....[0]....
.L_21:
        /*003c*/ 	.word	0x00000070


	//   ....[1]....
        /*0040*/ 	.word	0x000004a0


	//----- nvinfo : EIATTR_CBANK_PARAM_SIZE
	.align		4
.L_22:
        /*0044*/ 	.byte	0x03, 0x19
        /*0046*/ 	.short	0x0010


	//----- nvinfo : EIATTR_PARAM_CBANK
	.align		4
        /*0048*/ 	.byte	0x04, 0x0a
        /*004a*/ 	.short	(.L_24 - .L_23)
	.align		4
.L_23:
        /*004c*/ 	.word	index@(.nv.constant0.cuda_rand_init)
        /*0050*/ 	.short	0x0380
        /*0052*/ 	.short	0x0010


	//----- nvinfo : EIATTR_SW_WAR
	.align		4
.L_24:
        /*0054*/ 	.byte	0x04, 0x36
        /*0056*/ 	.short	(.L_26 - .L_25)
.L_25:
        /*0058*/ 	.word	0x00000008
.L_26:


//--------------------- .nv.callgraph             --------------------------
	.section	.nv.callgraph,"",@"SHT_CUDA_CALLGRAPH"
	.align	4
	.sectionentsize	8
	.align		4
        /*0000*/ 	.word	0x00000000
	.align		4
        /*0004*/ 	.word	0xffffffff
	.align		4
        /*0008*/ 	.word	0x00000000
	.align		4
        /*000c*/ 	.word	0xfffffffe
	.align		4
        /*0010*/ 	.word	0x00000000
	.align		4
        /*0014*/ 	.word	0xfffffffd
	.align		4
        /*0018*/ 	.word	0x00000000
	.align		4
        /*001c*/ 	.word	0xfffffffc


//--------------------- .nv.constant4             --------------------------
	.section	.nv.constant4,"a",@progbits
	.align	8
	.align		8
.nv.constant4:
        /*0000*/ 	.dword	precalc_xorwow_matrix
	.align		8
        /*0008*/ 	.dword	precalc_xorwow_offset_matrix
	.align		8
        /*0010*/ 	.dword	mrg32k3aM1
	.align		8
        /*0018*/ 	.dword	mrg32k3aM2
	.align		8
        /*0020*/ 	.dword	mrg32k3aM1SubSeq
	.align		8
        /*0028*/ 	.dword	mrg32k3aM2SubSeq
	.align		8
        /*0030*/ 	.dword	mrg32k3aM1Seq
	.align		8
        /*0038*/ 	.dword	mrg32k3aM2Seq


//--------------------- .nv.constant3             --------------------------
	.section	.nv.constant3,"a",@progbits
	.align	8
.nv.constant3:
	.type		__cr_lgamma_table,@object
	.size		__cr_lgamma_table,(.L_8 - __cr_lgamma_table)
__cr_lgamma_table:
        /*0000*/ 	.byte	0x00, 0x00, 0x00, 0x00, 0x00, 0x00, 0x00, 0x00, 0x00, 0x00, 0x00, 0x00, 0x00, 0x00, 0x00, 0x00
        /*0010*/ 	.byte	0xef, 0x39, 0xfa, 0xfe, 0x42, 0x2e, 0xe6, 0x3f, 0x02, 0x20, 0x2a, 0xfa, 0x0b, 0xab, 0xfc, 0x3f
        /*0020*/ 	.byte	0xf9, 0x2c, 0x92, 0x7c, 0xa7, 0x6c, 0x09, 0x40, 0xc9, 0x79, 0x44, 0x3c, 0x64, 0x26, 0x13, 0x40
        /*0030*/ 	.byte	0xca, 0x01, 0xcf, 0x3a, 0x27, 0x51, 0x1a, 0x40, 0x30, 0xcc, 0x2d, 0xf3, 0xe1, 0x0c, 0x21, 0x40
        /*0040*/ 	.byte	0x0d, 0xb7, 0xfc, 0x82, 0x8e, 0x35, 0x25, 0x40
.L_8:


//--------------------- .text.cuda_rand_init      --------------------------
	.section	.text.cuda_rand_init,"ax",@progbits
	.align	128
        .global         cuda_rand_init
        .type           cuda_rand_init,@function
        .size           cuda_rand_init,(.L_x_1 - cuda_rand_init)
        .other          cuda_rand_init,@"STO_CUDA_ENTRY STV_DEFAULT"
cuda_rand_init:
.text.cuda_rand_init:
[----:B------:R-:W-:Y:S01]  /*0000*/  LDC R1, c[0x0][0x37c] ;  /* 0x0000df00ff017b82 */ /* 0x000fe20000000800 */
[----:B------:R-:W0:Y:S07]  /*0010*/  S2R R0, SR_TID.X ;  /* 0x0000000000007919 */ /* 0x000e2e0000002100 */
[----:B------:R-:W1:Y:S01]  /*0020*/  S2UR UR4, SR_CTAID.X ;  /* 0x00000000000479c3 */ /* 0x000e620000002500 */
[----:B------:R-:W1:Y:S02]  /*0030*/  LDCU UR5, c[0x0][0x360] ;  /* 0x00006c00ff0577ac */ /* 0x000e640008000800 */
[----:B-1----:R-:W-:Y:S01]  /*0040*/  UIMAD UR4, UR4, UR5, URZ ;  /* 0x00000005040472a4 */ /* 0x002fe2000f8e02ff */
[----:B0-----:R-:W-:-:S05]  /*0050*/  IMAD.MOV R0, RZ, RZ, -R0 ;  /* 0x000000ffff007224 */ /* 0x001fca00078e0a00 */
[----:B------:R-:W-:-:S13]  /*0060*/  ISETP.NE.AND P0, PT, R0, UR4, PT ;  /* 0x0000000400007c0c */ /* 0x000fda000bf05270 */
[----:B------:R-:W-:Y:S05]  /*0070*/  @P0 EXIT ;  /* 0x000000000000094d */ /* 0x000fea0003800000 */
[----:B------:R-:W0:Y:S01]  /*0080*/  LDC R4, c[0x0][0x380] ;  /* 0x0000e000ff047b82 */ /* 0x000e220000000800 */
[----:B------:R-:W1:Y:S01]  /*0090*/  LDCU.64 UR4, c[0x0][0x358] ;  /* 0x00006b00ff0477ac */ /* 0x000e620008000a00 */
[----:B0-----:R-:W-:Y:S01]  /*00a0*/  SHF.R.S32.HI R5, RZ, 0x1f, R4 ;  /* 0x0000001fff057819 */ /* 0x001fe20000011404 */
[C---:B------:R-:W-:Y:S01]  /*00b0*/  IMAD.WIDE.U32 R6, R4.reuse, -0x2daee0ad, RZ ;  /* 0xd2511f5304067825 */ /* 0x040fe200078e00ff */
[----:B------:R-:W-:-:S03]  /*00c0*/  IADD3 R3, PT, PT, R4, -0x61c88647, RZ ;  /* 0x9e3779b904037810 */ /* 0x000fc60007ffe0ff */
[C---:B------:R-:W-:Y:S02]  /*00d0*/  VIADD R11, R5.reuse, 0xbb67ae85 ;  /* 0xbb67ae85050b7836 */ /* 0x040fe40000000000 */
[----:B------:R-:W-:-:S03]  /*00e0*/  IMAD.WIDE.U32 R8, R5, -0x326172a9, RZ ;  /* 0xcd9e8d5705087825 */ /* 0x000fc600078e00ff */
[----:B------:R-:W-:Y:S01]  /*00f0*/  LOP3.LUT R2, R7, R11, RZ, 0x3c, !PT ;  /* 0x0000000b07027212 */ /* 0x000fe200078e3cff */
[----:B------:R-:W-:Y:S01]  /*0100*/  VIADD R7, R4, 0x3c6ef372 ;  /* 0x3c6ef37204077836 */ /* 0x000fe20000000000 */
[----:B------:R-:W-:Y:S02]  /*0110*/  LOP3.LUT R10, R3, R9, RZ, 0x3c, !PT ;  /* 0x00000009030a7212 */ /* 0x000fe400078e3cff */
[----:B------:R-:W-:Y:S01]  /*0120*/  IADD3 R9, PT, PT, R5, 0x76cf5d0a, RZ ;  /* 0x76cf5d0a05097810 */ /* 0x000fe20007ffe0ff */
[----:B------:R-:W-:-:S04]  /*0130*/  IMAD.WIDE.U32 R2, R2, -0x326172a9, RZ ;  /* 0xcd9e8d5702027825 */ /* 0x000fc800078e00ff */
[----:B------:R-:W-:Y:S01]  /*0140*/  IMAD.WIDE.U32 R10, R10, -0x2daee0ad, RZ ;  /* 0xd2511f530a0a7825 */ /* 0x000fe200078e00ff */
[----:B------:R-:W-:Y:S02]  /*0150*/  LOP3.LUT R7, R3, R8, R7, 0x96, !PT ;  /* 0x0000000803077212 */ /* 0x000fe400078e9607 */
[----:B------:R-:W-:Y:S02]  /*0160*/  IADD3 R3, PT, PT, R4, -0x255992d5, RZ ;  /* 0xdaa66d2b04037810 */ /* 0x000fe40007ffe0ff */
[----:B------:R-:W-:Y:S01]  /*0170*/  LOP3.LUT R9, R11, R9, R6, 0x96, !PT ;  /* 0x000000090b097212 */ /* 0x000fe200078e9606 */
[----:B------:R-:W-:-:S04]  /*0180*/  IMAD.WIDE.U32 R6, R7, -0x2daee0ad, RZ ;  /* 0xd2511f5307067825 */ /* 0x000fc800078e00ff */
[----:B------:R-:W-:Y:S02]  /*0190*/  VIADD R11, R5, 0x32370b8f ;  /* 0x32370b8f050b7836 */ /* 0x000fe40000000000 */
[----:B------:R-:W-:-:S03]  /*01a0*/  IMAD.WIDE.U32 R8, R9, -0x326172a9, RZ ;  /* 0xcd9e8d5709087825 */ /* 0x000fc600078e00ff */
[----:B------:R-:W-:Y:S01]  /*01b0*/  LOP3.LUT R11, R7, R10, R11, 0x96, !PT ;  /* 0x0000000a070b7212 */ /* 0x000fe200078e960b */
[----:B------:R-:W-:Y:S01]  /*01c0*/  VIADD R7, R4, 0x78dde6e4 ;  /* 0x78dde6e404077836 */ /* 0x000fe20000000000 */
[----:B------:R-:W-:Y:S02]  /*01d0*/  LOP3.LUT R10, R9, R2, R3, 0x96, !PT ;  /* 0x00000002090a7212 */ /* 0x000fe400078e9603 */
[----:B------:R-:W-:Y:S01]  /*01e0*/  IADD3 R9, PT, PT, R5, -0x126145ec, RZ ;  /* 0xed9eba1405097810 */ /* 0x000fe20007ffe0ff */
[----:B------:R-:W-:-:S04]  /*01f0*/  IMAD.WIDE.U32 R2, R11, -0x326172a9, RZ ;  /* 0xcd9e8d570b027825 */ /* 0x000fc800078e00ff */
[----:B------:R-:W-:Y:S01]  /*0200*/  IMAD.WIDE.U32 R10, R10, -0x2daee0ad, RZ ;  /* 0xd2511f530a0a7825 */ /* 0x000fe200078e00ff */
[----:B------:R-:W-:Y:S02]  /*0210*/  LOP3.LUT R7, R3, R8, R7, 0x96, !PT ;  /* 0x0000000803077212 */ /* 0x000fe400078e9607 */
[----:B------:R-:W-:Y:S02]  /*0220*/  IADD3 R3, PT, PT, R4, 0x1715609d, RZ ;  /* 0x1715609d04037810 */ /* 0x000fe40007ffe0ff */
[----:B------:R-:W-:Y:S01]  /*0230*/  LOP3.LUT R9, R11, R6, R9, 0x96, !PT ;  /* 0x000000060b097212 */ /* 0x000fe200078e9609 */
[----:B------:R-:W-:-:S04]  /*0240*/  IMAD.WIDE.U32 R6, R7, -0x2daee0ad, RZ ;  /* 0xd2511f5307067825 */ /* 0x000fc800078e00ff */
[----:B------:R-:W-:Y:S02]  /*0250*/  VIADD R11, R5, 0xa9066899 ;  /* 0xa9066899050b7836 */ /* 0x000fe40000000000 */
[----:B------:R-:W-:-:S03]  /*0260*/  IMAD.WIDE.U32 R8, R9, -0x326172a9, RZ ;  /* 0xcd9e8d5709087825 */ /* 0x000fc600078e00ff */
[----:B------:R-:W-:Y:S01]  /*0270*/  LOP3.LUT R11, R7, R10, R11, 0x96, !PT ;  /* 0x0000000a070b7212 */ /* 0x000fe200078e960b */
[----:B------:R-:W-:Y:S01]  /*0280*/  VIADD R7, R4, 0xb54cda56 ;  /* 0xb54cda5604077836 */ /* 0x000fe20000000000 */
[----:B------:R-:W-:Y:S02]  /*0290*/  LOP3.LUT R10, R9, R2, R3, 0x96, !PT ;  /* 0x00000002090a7212 */ /* 0x000fe400078e9603 */
[----:B------:R-:W-:Y:S01]  /*02a0*/  IADD3 R9, PT, PT, R5, 0x646e171e, RZ ;  /* 0x646e171e05097810 */ /* 0x000fe20007ffe0ff */
[----:B------:R-:W-:-:S04]  /*02b0*/  IMAD.WIDE.U32 R2, R11, -0x326172a9, RZ ;  /* 0xcd9e8d570b027825 */ /* 0x000fc800078e00ff */
[----:B------:R-:W-:Y:S01]  /*02c0*/  IMAD.WIDE.U32 R10, R10, -0x2daee0ad, RZ ;  /* 0xd2511f530a0a7825 */ /* 0x000fe200078e00ff */
[----:B------:R-:W-:Y:S02]  /*02d0*/  LOP3.LUT R7, R3, R8, R7, 0x96, !PT ;  /* 0x0000000803077212 */ /* 0x000fe400078e9607 */
[----:B------:R-:W-:Y:S02]  /*02e0*/  IADD3 R3, PT, PT, R4, 0x5384540f, RZ ;  /* 0x5384540f04037810 */ /* 0x000fe40007ffe0ff */
[----:B------:R-:W-:Y:S01]  /*02f0*/  LOP3.LUT R9, R11, R6, R9, 0x96, !PT ;  /* 0x000000060b097212 */ /* 0x000fe200078e9609 */
[----:B------:R-:W-:-:S04]  /*0300*/  IMAD.WIDE.U32 R6, R7, -0x2daee0ad, RZ ;  /* 0xd2511f5307067825 */ /* 0x000fc800078e00ff */
[----:B------:R-:W-:Y:S02]  /*0310*/  VIADD R11, R5, 0x1fd5c5a3 ;  /* 0x1fd5c5a3050b7836 */ /* 0x000fe40000000000 */
[----:B------:R-:W-:Y:S02]  /*0320*/  IMAD.WIDE.U32 R12, R9, -0x326172a9, RZ ;  /* 0xcd9e8d57090c7825 */ /* 0x000fe400078e00ff */
[----:B------:R-:W1:Y:S01]  /*0330*/  LDC.64 R8, c[0x0][0x388] ;  /* 0x0000e200ff087b82 */ /* 0x000e620000000a00 */
[----:B------:R-:W-:Y:S01]  /*0340*/  LOP3.LUT R11, R7, R10, R11, 0x96, !PT ;  /* 0x0000000a070b7212 */ /* 0x000fe200078e960b */
[----:B------:R-:W-:Y:S01]  /*0350*/  VIADD R7, R4, 0xf1bbcdc8 ;  /* 0xf1bbcdc804077836 */ /* 0x000fe20000000000 */
[----:B------:R-:W-:Y:S01]  /*0360*/  LOP3.LUT R14, R13, R2, R3, 0x96, !PT ;  /* 0x000000020d0e7212 */ /* 0x000fe200078e9603 */
[----:B------:R-:W-:Y:S02]  /*0370*/  VIADD R13, R5, 0x96a522ad ;  /* 0x96a522ad050d7836 */ /* 0x000fe40000000000 */
[----:B------:R-:W-:Y:S01]  /*0380*/  IMAD.WIDE.U32 R2, R11, -0x326172a9, RZ ;  /* 0xcd9e8d570b027825 */ /* 0x000fe200078e00ff */
[----:B------:R-:W-:-:S03]  /*0390*/  IADD3 R11, PT, PT, R5, -0x24c28bd8, RZ ;  /* 0xdb3d7428050b7810 */ /* 0x000fc60007ffe0ff */
[----:B------:R-:W-:Y:S01]  /*03a0*/  IMAD.WIDE.U32 R14, R14, -0x2daee0ad, RZ ;  /* 0xd2511f530e0e7825 */ /* 0x000fe200078e00ff */
[----:B------:R-:W-:Y:S02]  /*03b0*/  LOP3.LUT R7, R3, R12, R7, 0x96, !PT ;  /* 0x0000000c03077212 */ /* 0x000fe400078e9607 */
[----:B------:R-:W-:Y:S02]  /*03c0*/  IADD3 R3, PT, PT, R4, -0x700cb87f, RZ ;  /* 0x8ff3478104037810 */ /* 0x000fe40007ffe0ff */
[----:B------:R-:W-:Y:S01]  /*03d0*/  LOP3.LUT R16, R15, R6, R11, 0x96, !PT ;  /* 0x000000060f107212 */ /* 0x000fe200078e960b */
[----:B------:R-:W-:Y:S01]  /*03e0*/  IMAD.WIDE.U32 R10, R7, -0x2daee0ad, RZ ;  /* 0xd2511f53070a7825 */ /* 0x000fe200078e00ff */
[----:B------:R-:W-:-:S03]  /*03f0*/  CS2R R6, SRZ ;  /* 0x0000000000067805 */ /* 0x000fc6000001ff00 */
[----:B------:R-:W-:Y:S01]  /*0400*/  IMAD.WIDE.U32 R16, R16, -0x326172a9, RZ ;  /* 0xcd9e8d5710107825 */ /* 0x000fe200078e00ff */
[----:B------:R-:W-:-:S03]  /*0410*/  LOP3.LUT R14, R11, R14, R13, 0x96, !PT ;  /* 0x0000000e0b0e7212 */ /* 0x000fc600078e960d */
[----:B------:R-:W-:Y:S01]  /*0420*/  IMAD.MOV.U32 R15, RZ, RZ, R10 ;  /* 0x000000ffff0f7224 */ /* 0x000fe200078e000a */
[----:B------:R-:W-:Y:S01]  /*0430*/  LOP3.LUT R12, R17, R2, R3, 0x96, !PT ;  /* 0x00000002110c7212 */ /* 0x000fe200078e9603 */
[----:B-1----:R-:W-:Y:S01]  /*0440*/  STG.E.128 desc[UR4][R8.64+0x20], R4 ;  /* 0x0000200408007986 */ /* 0x002fe2000c101d04 */
[----:B------:R-:W-:-:S03]  /*0450*/  MOV R13, R16 ;  /* 0x00000010000d7202 */ /* 0x000fc60000000f00 */
[----:B------:R-:W-:Y:S04]  /*0460*/  STG.E.64 desc[UR4][R8.64+0x30], RZ ;  /* 0x000030ff08007986 */ /* 0x000fe8000c101b04 */
[----:B------:R-:W-:Y:S04]  /*0470*/  STG.E.64 desc[UR4][R8.64+0x38], RZ ;  /* 0x000038ff08007986 */ /* 0x000fe8000c101b04 */
[----:B------:R-:W-:Y:S04]  /*0480*/  STG.E.128 desc[UR4][R8.64], RZ ;  /* 0x000000ff08007986 */ /* 0x000fe8000c101d04 */
[----:B------:R-:W-:Y:S01]  /*0490*/  STG.E.128 desc[UR4][R8.64+0x10], R12 ;  /* 0x0000100c08007986 */ /* 0x000fe2000c101d04 */
[----:B------:R-:W-:Y:S05]  /*04a0*/  EXIT ;  /* 0x000000000000794d */ /* 0x000fea0003800000 */
.L_x_0:
[----:B------:R-:W-:-:S00]  /*04b0*/  BRA `(.L_x_0) ;  /* 0xfffffffc00fc7947 */ /* 0x000fc0000383ffff */
[----:B------:R-:W-:-:S00]  /*04c0*/  NOP ;  /* 0x0000000000007918 */ /* 0x000fc00000000000 */
        /* <DEDUP_REMOVED lines=11> */
.L_x_1:


//--------------------- .nv.global.init           --------------------------
	.section	.nv.global.init,"aw",@progbits
	.align	4
.nv.global.init:
	.type		mrg32k3aM1SubSeq,@object
	.size		mrg32k3aM1SubSeq,(mrg32k3aM2SubSeq - mrg32k3aM1SubSeq)
mrg32k3aM1SubSeq:
        /*0000*/ 	.byte	0x0b, 0xcc, 0xee, 0x04, 0x73, 0x29, 0x8b, 0x6f, 0xf6, 0x53, 0x03, 0xf6, 0x23, 0xf6, 0xea, 0xda
        /* <DEDUP_REMOVED lines=125> */
	.type		mrg32k3aM2SubSeq,@object
	.size		mrg32k3aM2SubSeq,(mrg32k3aM1 - mrg32k3aM2SubSeq)
mrg32k3aM2SubSeq:
        /* <DEDUP_REMOVED lines=126> */
	.type		mrg32k3aM1,@object
	.size		mrg32k3aM1,(mrg32k3aM1Seq - mrg32k3aM1)
mrg32k3aM1:
        /* <DEDUP_REMOVED lines=144> */
	.type		mrg32k3aM1Seq,@object
	.size		mrg32k3aM1Seq,(mrg32k3aM2 - mrg32k3aM1Seq)
mrg32k3aM1Seq:
        /* <DEDUP_REMOVED lines=144> */
	.type		mrg32k3aM2,@object
	.size		mrg32k3aM2,(mrg32k3aM2Seq - mrg32k3aM2)
mrg32k3aM2:
        /* <DEDUP_REMOVED lines=144> */
	.type		mrg32k3aM2Seq,@object
	.size		mrg32k3aM2Seq,(precalc_xorwow_matrix - mrg32k3aM2Seq)
mrg32k3aM2Seq:
        /* <DEDUP_REMOVED lines=144> */
	.type		precalc_xorwow_matrix,@object
	.size		precalc_xorwow_matrix,(precalc_xorwow_offset_matrix - precalc_xorwow_matrix)
precalc_xorwow_matrix:
        /* <DEDUP_REMOVED lines=6400> */
	.type		precalc_xorwow_offset_matrix,@object
	.size		precalc_xorwow_offset_matrix,(.L_1 - precalc_xorwow_offset_matrix)
precalc_xorwow_offset_matrix:
        /* <DEDUP_REMOVED lines=6400> */
.L_1:


//--------------------- .nv.shared.reserved.0     --------------------------
	.section	.nv.shared.reserved.0,"aw",@nobits
	.weak		__nv_reservedSMEM_offset_0_alias
	.size		__nv_reservedSMEM_offset_0_alias, 0, 64
	.other		__nv_reservedSMEM_offset_0_alias,@"STO_CUDA_RESERVED_SHARED STV_DEFAULT"
__nv_reservedSMEM_offset_0_alias:
	.zero		0
	.zero		64


//--------------------- .nv.constant0.cuda_rand_init --------------------------
	.section	.nv.constant0.cuda_rand_init,"a",@progbits
	.sectionflags	@""
	.align	4
.nv.constant0.cuda_rand_init:
	.zero		912


//--------------------- SYMBOLS --------------------------

	.type		.nv.reservedSmem.offset0,@object
	.size		.nv.reservedSmem.offset0,0x4
